//
// Generated by NVIDIA NVVM Compiler
//
// Compiler Build ID: CL-36424714
// Cuda compilation tools, release 13.0, V13.0.88
// Based on NVVM 20.0.0
//

.version 9.0
.target sm_100
.address_size 64

	// .globl	_Z10add_kernelPKfS0_Pfi

.visible .entry _Z10add_kernelPKfS0_Pfi(
	.param .u64 .ptr .align 1 _Z10add_kernelPKfS0_Pfi_param_0,
	.param .u64 .ptr .align 1 _Z10add_kernelPKfS0_Pfi_param_1,
	.param .u64 .ptr .align 1 _Z10add_kernelPKfS0_Pfi_param_2,
	.param .u32 _Z10add_kernelPKfS0_Pfi_param_3
)
{
	.reg .pred 	%p<2>;
	.reg .b32 	%r<6>;
	.reg .b32 	%f<4>;
	.reg .b64 	%rd<11>;

	ld.param.u64 	%rd1, [_Z10add_kernelPKfS0_Pfi_param_0];
	ld.param.u64 	%rd2, [_Z10add_kernelPKfS0_Pfi_param_1];
	ld.param.u64 	%rd3, [_Z10add_kernelPKfS0_Pfi_param_2];
	ld.param.u32 	%r2, [_Z10add_kernelPKfS0_Pfi_param_3];
	mov.u32 	%r3, %ntid.x;
	mov.u32 	%r4, %ctaid.x;
	mov.u32 	%r5, %tid.x;
	mad.lo.s32 	%r1, %r3, %r4, %r5;
	setp.ge.s32 	%p1, %r1, %r2;
	@%p1 bra 	$L__BB0_2;
	cvta.to.global.u64 	%rd4, %rd1;
	cvta.to.global.u64 	%rd5, %rd2;
	cvta.to.global.u64 	%rd6, %rd3;
	mul.wide.s32 	%rd7, %r1, 4;
	add.s64 	%rd8, %rd4, %rd7;
	ld.global.f32 	%f1, [%rd8];
	add.s64 	%rd9, %rd5, %rd7;
	ld.global.f32 	%f2, [%rd9];
	add.f32 	%f3, %f1, %f2;
	add.s64 	%rd10, %rd6, %rd7;
	st.global.f32 	[%rd10], %f3;
$L__BB0_2:
	ret;

}


// ===== COMPILED SASS (sm_100) =====

	.target	sm_100

	.elftype	@"ET_EXEC"


//--------------------- .note.nv.tkinfo           --------------------------
	.section	.note.nv.tkinfo,"",@"SHT_NOTE"
	.sectionflags	@"SHF_NOTE_NV_TKINFO"
	.tkinfo
        /*0018*/ 	.word	0x00000002
        /*0030*/ 	.string	""
        /*0030*/ 	.string	"ptxas"
        /*0030*/ 	.string	"Cuda compilation tools, release 13.0, V13.0.88"
        /*0030*/ 	.string	"Build cuda_13.0.r13.0/compiler.36424714_0"
        /*0030*/ 	.string	"-arch sm_100 -m 64 "



//--------------------- .note.nv.cuinfo           --------------------------
	.section	.note.nv.cuinfo,"",@"SHT_NOTE"
	.sectionflags	@"SHF_NOTE_NV_CUINFO"
        /*0018*/ 	.short	0x0002
        /*001a*/ 	.short	0x0064
        /*001c*/ 	.short	0x0082
	.zero		2


//--------------------- .nv.info                  --------------------------
	.section	.nv.info,"",@"SHT_CUDA_INFO"
	.align	4


	//----- nvinfo : EIATTR_REGCOUNT
	.align		4
        /*0000*/ 	.byte	0x04, 0x2f
        /*0002*/ 	.short	(.L_1 - .L_0)
	.align		4
.L_0:
        /*0004*/ 	.word	index@(_Z10add_kernelPKfS0_Pfi)
        /*0008*/ 	.word	0x0000000c


	//----- nvinfo : EIATTR_FRAME_SIZE
	.align		4
.L_1:
        /*000c*/ 	.byte	0x04, 0x11
        /*000e*/ 	.short	(.L_3 - .L_2)
	.align		4
.L_2:
        /*0010*/ 	.word	index@(_Z10add_kernelPKfS0_Pfi)
        /*0014*/ 	.word	0x00000000


	//----- nvinfo : EIATTR_MIN_STACK_SIZE
	.align		4
.L_3:
        /*0018*/ 	.byte	0x04, 0x12
        /*001a*/ 	.short	(.L_5 - .L_4)
	.align		4
.L_4:
        /*001c*/ 	.word	index@(_Z10add_kernelPKfS0_Pfi)
        /*0020*/ 	.word	0x00000000
.L_5:


//--------------------- .nv.compat                --------------------------
	.section	.nv.compat,"",@"SHT_CUDA_COMPAT_INFO"
	.align	4
        /*0000*/ 	.byte	0x02, 0x09, 0x00, 0x00, 0x02, 0x02, 0x01, 0x00, 0x02, 0x05, 0x05, 0x00, 0x03, 0x07, 0x01, 0x01
        /*0010*/ 	.byte	0x02, 0x03, 0x00, 0x00, 0x02, 0x06, 0x01, 0x00, 0x04, 0x0b, 0x08, 0x00, 0x09, 0x00, 0x00, 0x00
        /*0020*/ 	.byte	0x00, 0x00, 0x00, 0x00


//--------------------- .nv.info._Z10add_kernelPKfS0_Pfi --------------------------
	.section	.nv.info._Z10add_kernelPKfS0_Pfi,"",@"SHT_CUDA_INFO"
	.sectionflags	@""
	.align	4


	//----- nvinfo : EIATTR_CUDA_API_VERSION
	.align		4
        /*0000*/ 	.byte	0x04, 0x37
        /*0002*/ 	.short	(.L_7 - .L_6)
.L_6:
        /*0004*/ 	.word	0x00000082


	//----- nvinfo : EIATTR_KPARAM_INFO
	.align		4
.L_7:
        /*0008*/ 	.byte	0x04, 0x17
        /*000a*/ 	.short	(.L_9 - .L_8)
.L_8:
        /*000c*/ 	.word	0x00000000
        /*0010*/ 	.short	0x0003
        /*0012*/ 	.short	0x0018
        /*0014*/ 	.byte	0x00, 0xf0, 0x11, 0x00


	//----- nvinfo : EIATTR_KPARAM_INFO
	.align		4
.L_9:
        /*0018*/ 	.byte	0x04, 0x17
        /*001a*/ 	.short	(.L_11 - .L_10)
.L_10:
        /*001c*/ 	.word	0x00000000
        /*0020*/ 	.short	0x0002
        /*0022*/ 	.short	0x0010
        /*0024*/ 	.byte	0x00, 0xf5, 0x21, 0x00


	//----- nvinfo : EIATTR_KPARAM_INFO
	.align		4
.L_11:
        /*0028*/ 	.byte	0x04, 0x17
        /*002a*/ 	.short	(.L_13 - .L_12)
.L_12:
        /*002c*/ 	.word	0x00000000
        /*0030*/ 	.short	0x0001
        /*0032*/ 	.short	0x0008
        /*0034*/ 	.byte	0x00, 0xf5, 0x21, 0x00


	//----- nvinfo : EIATTR_KPARAM_INFO
	.align		4
.L_13:
        /*0038*/ 	.byte	0x04, 0x17
        /*003a*/ 	.short	(.L_15 - .L_14)
.L_14:
        /*003c*/ 	.word	0x00000000
        /*0040*/ 	.short	0x0000
        /*0042*/ 	.short	0x0000
        /*0044*/ 	.byte	0x00, 0xf5, 0x21, 0x00


	//----- nvinfo : EIATTR_SPARSE_MMA_MASK
	.align		4
.L_15:
        /*0048*/ 	.byte	0x03, 0x50
        /*004a*/ 	.short	0x0000


	//----- nvinfo : EIATTR_MAXREG_COUNT
	.align		4
        /*004c*/ 	.byte	0x03, 0x1b
        /*004e*/ 	.short	0x00ff


	//----- nvinfo : EIATTR_MERCURY_ISA_VERSION
	.align		4
        /*0050*/ 	.byte	0x03, 0x5f
        /*0052*/ 	.short	0x0101


	//----- nvinfo : EIATTR_VRC_CTA_INIT_COUNT
	.align		4
        /*0054*/ 	.byte	0x02, 0x4a
	.zero		1
	.zero		1


	//----- nvinfo : EIATTR_EXIT_INSTR_OFFSETS
	.align		4
        /*0058*/ 	.byte	0x04, 0x1c
        /*005a*/ 	.short	(.L_17 - .L_16)


	//   ....[0]....
.L_16:
        /*005c*/ 	.word	0x00000070


	//   ....[1]....
        /*0060*/ 	.word	0x00000130


	//----- nvinfo : EIATTR_CBANK_PARAM_SIZE
	.align		4
.L_17:
        /*0064*/ 	.byte	0x03, 0x19
        /*0066*/ 	.short	0x001c


	//----- nvinfo : EIATTR_PARAM_CBANK
	.align		4
        /*0068*/ 	.byte	0x04, 0x0a
        /*006a*/ 	.short	(.L_19 - .L_18)
	.align		4
.L_18:
        /*006c*/ 	.word	index@(.nv.constant0._Z10add_kernelPKfS0_Pfi)
        /*0070*/ 	.short	0x0380
        /*0072*/ 	.short	0x001c


	//----- nvinfo : EIATTR_SW_WAR
	.align		4
.L_19:
        /*0074*/ 	.byte	0x04, 0x36
        /*0076*/ 	.short	(.L_21 - .L_20)
.L_20:
        /*0078*/ 	.word	0x00000008
.L_21:


//--------------------- .nv.callgraph             --------------------------
	.section	.nv.callgraph,"",@"SHT_CUDA_CALLGRAPH"
	.align	4
	.sectionentsize	8
	.align		4
        /*0000*/ 	.word	0x00000000
	.align		4
        /*0004*/ 	.word	0xffffffff
	.align		4
        /*0008*/ 	.word	0x00000000
	.align		4
        /*000c*/ 	.word	0xfffffffe
	.align		4
        /*0010*/ 	.word	0x00000000
	.align		4
        /*0014*/ 	.word	0xfffffffd
	.align		4
        /*0018*/ 	.word	0x00000000
	.align		4
        /*001c*/ 	.word	0xfffffffc


//--------------------- .text._Z10add_kernelPKfS0_Pfi --------------------------
	.section	.text._Z10add_kernelPKfS0_Pfi,"ax",@progbits
	.align	128
        .global         _Z10add_kernelPKfS0_Pfi
        .type           _Z10add_kernelPKfS0_Pfi,@function
        .size           _Z10add_kernelPKfS0_Pfi,(.L_x_1 - _Z10add_kernelPKfS0_Pfi)
        .other          _Z10add_kernelPKfS0_Pfi,@"STO_CUDA_ENTRY STV_DEFAULT"
_Z10add_kernelPKfS0_Pfi:
.text._Z10add_kernelPKfS0_Pfi:
[----:B------:R-:W-:Y:S01]  /*0000*/  LDC R1, c[0x0][0x37c] ;  /* 0x0000df00ff017b82 */ /* 0x000fe20000000800 */
[----:B------:R-:W0:Y:S01]  /*0010*/  S2R R9, SR_CTAID.X ;  /* 0x0000000000097919 */ /* 0x000e220000002500 */
[----:B------:R-:W0:Y:S01]  /*0020*/  LDCU UR4, c[0x0][0x360] ;  /* 0x00006c00ff0477ac */ /* 0x000e220008000800 */
[----:B------:R-:W0:Y:S01]  /*0030*/  S2R R0, SR_TID.X ;  /* 0x0000000000007919 */ /* 0x000e220000002100 */
[----:B------:R-:W1:Y:S01]  /*0040*/  LDCU UR5, c[0x0][0x398] ;  /* 0x00007300ff0577ac */ /* 0x000e620008000800 */
[----:B0-----:R-:W-:-:S05]  /*0050*/  IMAD R9, R9, UR4, R0 ;  /* 0x0000000409097c24 */ /* 0x001fca000f8e0200 */
[----:B-1----:R-:W-:-:S13]  /*0060*/  ISETP.GE.AND P0, PT, R9, UR5, PT ;  /* 0x0000000509007c0c */ /* 0x002fda000bf06270 */
[----:B------:R-:W-:Y:S05]  /*0070*/  @P0 EXIT ;  /* 0x000000000000094d */ /* 0x000fea0003800000 */
[----:B------:R-:W0:Y:S01]  /*0080*/  LDC.64 R2, c[0x0][0x380] ;  /* 0x0000e000ff027b82 */ /* 0x000e220000000a00 */
[----:B------:R-:W1:Y:S07]  /*0090*/  LDCU.64 UR4, c[0x0][0x358] ;  /* 0x00006b00ff0477ac */ /* 0x000e6e0008000a00 */
[----:B------:R-:W2:Y:S08]  /*00a0*/  LDC.64 R4, c[0x0][0x388] ;  /* 0x0000e200ff047b82 */ /* 0x000eb00000000a00 */
[----:B------:R-:W3:Y:S01]  /*00b0*/  LDC.64 R6, c[0x0][0x390] ;  /* 0x0000e400ff067b82 */ /* 0x000ee20000000a00 */
[----:B0-----:R-:W-:-:S06]  /*00c0*/  IMAD.WIDE R2, R9, 0x4, R2 ;  /* 0x0000000409027825 */ /* 0x001fcc00078e0202 */
[----:B-1----:R-:W4:Y:S01]  /*00d0*/  LDG.E R2, desc[UR4][R2.64] ;  /* 0x0000000402027981 */ /* 0x002f22000c1e1900 */
[----:B--2---:R-:W-:-:S06]  /*00e0*/  IMAD.WIDE R4, R9, 0x4, R4 ;  /* 0x0000000409047825 */ /* 0x004fcc00078e0204 */
[----:B------:R-:W4:Y:S01]  /*00f0*/  LDG.E R5, desc[UR4][R4.64] ;  /* 0x0000000404057981 */ /* 0x000f22000c1e1900 */
[----:B---3--:R-:W-:-:S04]  /*0100*/  IMAD.WIDE R6, R9, 0x4, R6 ;  /* 0x0000000409067825 */ /* 0x008fc800078e0206 */
[----:B----4-:R-:W-:-:S05]  /*0110*/  FADD R9, R2, R5 ;  /* 0x0000000502097221 */ /* 0x010fca0000000000 */
[----:B------:R-:W-:Y:S01]  /*0120*/  STG.E desc[UR4][R6.64], R9 ;  /* 0x0000000906007986 */ /* 0x000fe2000c101904 */
[----:B------:R-:W-:Y:S05]  /*0130*/  EXIT ;  /* 0x000000000000794d */ /* 0x000fea0003800000 */
.L_x_0:
[----:B------:R-:W-:-:S00]  /*0140*/  BRA `(.L_x_0) ;  /* 0xfffffffc00fc7947 */ /* 0x000fc0000383ffff */
[----:B------:R-:W-:-:S00]  /*0150*/  NOP ;  /* 0x0000000000007918 */ /* 0x000fc00000000000 */
        /* <DEDUP_REMOVED lines=10> */
.L_x_1:


//--------------------- .nv.shared.reserved.0     --------------------------
	.section	.nv.shared.reserved.0,"aw",@nobits
	.weak		__nv_reservedSMEM_offset_0_alias
	.size		__nv_reservedSMEM_offset_0_alias, 0, 64
	.other		__nv_reservedSMEM_offset_0_alias,@"STO_CUDA_RESERVED_SHARED STV_DEFAULT"
__nv_reservedSMEM_offset_0_alias:
	.zero		0
	.zero		64


//--------------------- .nv.constant0._Z10add_kernelPKfS0_Pfi --------------------------
	.section	.nv.constant0._Z10add_kernelPKfS0_Pfi,"a",@progbits
	.sectionflags	@""
	.align	4
.nv.constant0._Z10add_kernelPKfS0_Pfi:
	.zero		924


//--------------------- SYMBOLS --------------------------

	.type		.nv.reservedSmem.offset0,@object
	.size		.nv.reservedSmem.offset0,0x4
